//
// Generated by NVIDIA NVVM Compiler
//
// Compiler Build ID: CL-36424714
// Cuda compilation tools, release 13.0, V13.0.88
// Based on NVVM 20.0.0
//

.version 9.0
.target sm_100
.address_size 64

	// .globl	_Z20matrixMultiplicationPiS_S_i
// _ZZ20matrixMultiplicationPiS_S_iE5tileA has been demoted
// _ZZ20matrixMultiplicationPiS_S_iE5tileB has been demoted

.visible .entry _Z20matrixMultiplicationPiS_S_i(
	.param .u64 .ptr .align 1 _Z20matrixMultiplicationPiS_S_i_param_0,
	.param .u64 .ptr .align 1 _Z20matrixMultiplicationPiS_S_i_param_1,
	.param .u64 .ptr .align 1 _Z20matrixMultiplicationPiS_S_i_param_2,
	.param .u32 _Z20matrixMultiplicationPiS_S_i_param_3
)
{
	.reg .pred 	%p<6>;
	.reg .b32 	%r<130>;
	.reg .b64 	%rd<29>;
	// demoted variable
	.shared .align 4 .b8 _ZZ20matrixMultiplicationPiS_S_iE5tileA[16];
	// demoted variable
	.shared .align 4 .b8 _ZZ20matrixMultiplicationPiS_S_iE5tileB[16];
	ld.param.u64 	%rd4, [_Z20matrixMultiplicationPiS_S_i_param_0];
	ld.param.u64 	%rd5, [_Z20matrixMultiplicationPiS_S_i_param_1];
	ld.param.u64 	%rd3, [_Z20matrixMultiplicationPiS_S_i_param_2];
	ld.param.u32 	%r52, [_Z20matrixMultiplicationPiS_S_i_param_3];
	cvta.to.global.u64 	%rd1, %rd5;
	cvta.to.global.u64 	%rd2, %rd4;
	mov.u32 	%r53, %ctaid.x;
	mov.u32 	%r54, %ntid.x;
	mul.lo.s32 	%r1, %r53, %r54;
	mov.u32 	%r2, %tid.x;
	add.s32 	%r3, %r1, %r2;
	mov.u32 	%r55, %ctaid.y;
	mov.u32 	%r56, %ntid.y;
	mov.u32 	%r4, %tid.y;
	mad.lo.s32 	%r57, %r55, %r56, %r4;
	max.s32 	%r58, %r3, %r57;
	setp.ge.s32 	%p1, %r58, %r52;
	@%p1 bra 	$L__BB0_8;
	add.s32 	%r6, %r52, 1;
	shr.u32 	%r7, %r6, 1;
	mad.lo.s32 	%r8, %r52, %r57, %r2;
	shl.b32 	%r61, %r4, 3;
	mov.u32 	%r62, _ZZ20matrixMultiplicationPiS_S_iE5tileA;
	add.s32 	%r9, %r62, %r61;
	shl.b32 	%r63, %r2, 2;
	add.s32 	%r10, %r9, %r63;
	mov.u32 	%r64, _ZZ20matrixMultiplicationPiS_S_iE5tileB;
	add.s32 	%r12, %r64, %r63;
	add.s32 	%r11, %r12, %r61;
	and.b32  	%r13, %r7, 3;
	setp.lt.u32 	%p2, %r52, 7;
	mov.b32 	%r123, 0;
	mov.u32 	%r129, %r123;
	@%p2 bra 	$L__BB0_4;
	and.b32  	%r123, %r7, 1073741820;
	and.b32  	%r67, %r7, 1073741820;
	neg.s32 	%r120, %r67;
	add.s32 	%r68, %r4, 6;
	mad.lo.s32 	%r118, %r52, %r68, %r3;
	shl.b32 	%r17, %r52, 3;
	add.s32 	%r69, %r4, 4;
	mad.lo.s32 	%r117, %r52, %r69, %r3;
	add.s32 	%r70, %r4, 2;
	mad.lo.s32 	%r116, %r52, %r70, %r3;
	mad.lo.s32 	%r115, %r4, %r52, %r3;
	mov.b32 	%r129, 0;
	mov.u32 	%r119, %r8;
$L__BB0_3:
	mul.wide.u32 	%rd6, %r119, 4;
	add.s64 	%rd7, %rd2, %rd6;
	ld.global.u32 	%r71, [%rd7];
	st.shared.u32 	[%r10], %r71;
	mul.wide.u32 	%rd8, %r115, 4;
	add.s64 	%rd9, %rd1, %rd8;
	ld.global.u32 	%r72, [%rd9];
	st.shared.u32 	[%r11], %r72;
	bar.sync 	0;
	ld.shared.u32 	%r73, [%r9];
	ld.shared.u32 	%r74, [%r12];
	mad.lo.s32 	%r75, %r74, %r73, %r129;
	ld.shared.u32 	%r76, [%r9+4];
	ld.shared.u32 	%r77, [%r12+8];
	mad.lo.s32 	%r78, %r77, %r76, %r75;
	bar.sync 	0;
	add.s32 	%r79, %r119, 2;
	mul.wide.u32 	%rd10, %r79, 4;
	add.s64 	%rd11, %rd2, %rd10;
	ld.global.u32 	%r80, [%rd11];
	st.shared.u32 	[%r10], %r80;
	mul.wide.u32 	%rd12, %r116, 4;
	add.s64 	%rd13, %rd1, %rd12;
	ld.global.u32 	%r81, [%rd13];
	st.shared.u32 	[%r11], %r81;
	bar.sync 	0;
	ld.shared.u32 	%r82, [%r9];
	ld.shared.u32 	%r83, [%r12];
	mad.lo.s32 	%r84, %r83, %r82, %r78;
	ld.shared.u32 	%r85, [%r9+4];
	ld.shared.u32 	%r86, [%r12+8];
	mad.lo.s32 	%r87, %r86, %r85, %r84;
	bar.sync 	0;
	add.s32 	%r88, %r119, 4;
	mul.wide.u32 	%rd14, %r88, 4;
	add.s64 	%rd15, %rd2, %rd14;
	ld.global.u32 	%r89, [%rd15];
	st.shared.u32 	[%r10], %r89;
	mul.wide.u32 	%rd16, %r117, 4;
	add.s64 	%rd17, %rd1, %rd16;
	ld.global.u32 	%r90, [%rd17];
	st.shared.u32 	[%r11], %r90;
	bar.sync 	0;
	ld.shared.u32 	%r91, [%r9];
	ld.shared.u32 	%r92, [%r12];
	mad.lo.s32 	%r93, %r92, %r91, %r87;
	ld.shared.u32 	%r94, [%r9+4];
	ld.shared.u32 	%r95, [%r12+8];
	mad.lo.s32 	%r96, %r95, %r94, %r93;
	bar.sync 	0;
	add.s32 	%r97, %r119, 6;
	mul.wide.u32 	%rd18, %r97, 4;
	add.s64 	%rd19, %rd2, %rd18;
	ld.global.u32 	%r98, [%rd19];
	st.shared.u32 	[%r10], %r98;
	mul.wide.u32 	%rd20, %r118, 4;
	add.s64 	%rd21, %rd1, %rd20;
	ld.global.u32 	%r99, [%rd21];
	st.shared.u32 	[%r11], %r99;
	bar.sync 	0;
	ld.shared.u32 	%r100, [%r9];
	ld.shared.u32 	%r101, [%r12];
	mad.lo.s32 	%r102, %r101, %r100, %r96;
	ld.shared.u32 	%r103, [%r9+4];
	ld.shared.u32 	%r104, [%r12+8];
	mad.lo.s32 	%r129, %r104, %r103, %r102;
	bar.sync 	0;
	add.s32 	%r120, %r120, 4;
	add.s32 	%r119, %r119, 8;
	add.s32 	%r118, %r118, %r17;
	add.s32 	%r117, %r117, %r17;
	add.s32 	%r116, %r116, %r17;
	add.s32 	%r115, %r115, %r17;
	setp.ne.s32 	%p3, %r120, 0;
	@%p3 bra 	$L__BB0_3;
$L__BB0_4:
	setp.eq.s32 	%p4, %r13, 0;
	@%p4 bra 	$L__BB0_7;
	shl.b32 	%r105, %r123, 1;
	add.s32 	%r106, %r4, %r105;
	mad.lo.s32 	%r127, %r52, %r106, %r3;
	shl.b32 	%r39, %r52, 1;
	add.s32 	%r126, %r8, %r105;
	neg.s32 	%r125, %r13;
$L__BB0_6:
	.pragma "nounroll";
	mul.wide.u32 	%rd22, %r126, 4;
	add.s64 	%rd23, %rd2, %rd22;
	ld.global.u32 	%r107, [%rd23];
	st.shared.u32 	[%r10], %r107;
	mul.wide.u32 	%rd24, %r127, 4;
	add.s64 	%rd25, %rd1, %rd24;
	ld.global.u32 	%r108, [%rd25];
	st.shared.u32 	[%r11], %r108;
	bar.sync 	0;
	ld.shared.u32 	%r109, [%r9];
	ld.shared.u32 	%r110, [%r12];
	mad.lo.s32 	%r111, %r110, %r109, %r129;
	ld.shared.u32 	%r112, [%r9+4];
	ld.shared.u32 	%r113, [%r12+8];
	mad.lo.s32 	%r129, %r113, %r112, %r111;
	bar.sync 	0;
	add.s32 	%r127, %r127, %r39;
	add.s32 	%r126, %r126, 2;
	add.s32 	%r125, %r125, 1;
	setp.ne.s32 	%p5, %r125, 0;
	@%p5 bra 	$L__BB0_6;
$L__BB0_7:
	add.s32 	%r114, %r8, %r1;
	cvta.to.global.u64 	%rd26, %rd3;
	mul.wide.s32 	%rd27, %r114, 4;
	add.s64 	%rd28, %rd26, %rd27;
	st.global.u32 	[%rd28], %r129;
$L__BB0_8:
	ret;

}


// ===== COMPILED SASS (sm_100) =====

	.target	sm_100

	.elftype	@"ET_EXEC"


//--------------------- .note.nv.tkinfo           --------------------------
	.section	.note.nv.tkinfo,"",@"SHT_NOTE"
	.sectionflags	@"SHF_NOTE_NV_TKINFO"
	.tkinfo
        /*0018*/ 	.word	0x00000002
        /*0030*/ 	.string	""
        /*0030*/ 	.string	"ptxas"
        /*0030*/ 	.string	"Cuda compilation tools, release 13.0, V13.0.88"
        /*0030*/ 	.string	"Build cuda_13.0.r13.0/compiler.36424714_0"
        /*0030*/ 	.string	"-arch sm_100 -m 64 "



//--------------------- .note.nv.cuinfo           --------------------------
	.section	.note.nv.cuinfo,"",@"SHT_NOTE"
	.sectionflags	@"SHF_NOTE_NV_CUINFO"
        /*0018*/ 	.short	0x0002
        /*001a*/ 	.short	0x0064
        /*001c*/ 	.short	0x0082
	.zero		2


//--------------------- .nv.info                  --------------------------
	.section	.nv.info,"",@"SHT_CUDA_INFO"
	.align	4


	//----- nvinfo : EIATTR_REGCOUNT
	.align		4
        /*0000*/ 	.byte	0x04, 0x2f
        /*0002*/ 	.short	(.L_1 - .L_0)
	.align		4
.L_0:
        /*0004*/ 	.word	index@(_Z20matrixMultiplicationPiS_S_i)
        /*0008*/ 	.word	0x00000020


	//----- nvinfo : EIATTR_FRAME_SIZE
	.align		4
.L_1:
        /*000c*/ 	.byte	0x04, 0x11
        /*000e*/ 	.short	(.L_3 - .L_2)
	.align		4
.L_2:
        /*0010*/ 	.word	index@(_Z20matrixMultiplicationPiS_S_i)
        /*0014*/ 	.word	0x00000000


	//----- nvinfo : EIATTR_MIN_STACK_SIZE
	.align		4
.L_3:
        /*0018*/ 	.byte	0x04, 0x12
        /*001a*/ 	.short	(.L_5 - .L_4)
	.align		4
.L_4:
        /*001c*/ 	.word	index@(_Z20matrixMultiplicationPiS_S_i)
        /*0020*/ 	.word	0x00000000
.L_5:


//--------------------- .nv.compat                --------------------------
	.section	.nv.compat,"",@"SHT_CUDA_COMPAT_INFO"
	.align	4
        /*0000*/ 	.byte	0x02, 0x09, 0x00, 0x00, 0x02, 0x02, 0x01, 0x00, 0x02, 0x05, 0x05, 0x00, 0x03, 0x07, 0x01, 0x01
        /*0010*/ 	.byte	0x02, 0x03, 0x00, 0x00, 0x02, 0x06, 0x01, 0x00, 0x04, 0x0b, 0x08, 0x00, 0x09, 0x00, 0x00, 0x00
        /*0020*/ 	.byte	0x00, 0x00, 0x00, 0x00


//--------------------- .nv.info._Z20matrixMultiplicationPiS_S_i --------------------------
	.section	.nv.info._Z20matrixMultiplicationPiS_S_i,"",@"SHT_CUDA_INFO"
	.sectionflags	@""
	.align	4


	//----- nvinfo : EIATTR_CUDA_API_VERSION
	.align		4
        /*0000*/ 	.byte	0x04, 0x37
        /*0002*/ 	.short	(.L_7 - .L_6)
.L_6:
        /*0004*/ 	.word	0x00000082


	//----- nvinfo : EIATTR_KPARAM_INFO
	.align		4
.L_7:
        /*0008*/ 	.byte	0x04, 0x17
        /*000a*/ 	.short	(.L_9 - .L_8)
.L_8:
        /*000c*/ 	.word	0x00000000
        /*0010*/ 	.short	0x0003
        /*0012*/ 	.short	0x0018
        /*0014*/ 	.byte	0x00, 0xf0, 0x11, 0x00


	//----- nvinfo : EIATTR_KPARAM_INFO
	.align		4
.L_9:
        /*0018*/ 	.byte	0x04, 0x17
        /*001a*/ 	.short	(.L_11 - .L_10)
.L_10:
        /*001c*/ 	.word	0x00000000
        /*0020*/ 	.short	0x0002
        /*0022*/ 	.short	0x0010
        /*0024*/ 	.byte	0x00, 0xf5, 0x21, 0x00


	//----- nvinfo : EIATTR_KPARAM_INFO
	.align		4
.L_11:
        /*0028*/ 	.byte	0x04, 0x17
        /*002a*/ 	.short	(.L_13 - .L_12)
.L_12:
        /*002c*/ 	.word	0x00000000
        /*0030*/ 	.short	0x0001
        /*0032*/ 	.short	0x0008
        /*0034*/ 	.byte	0x00, 0xf5, 0x21, 0x00


	//----- nvinfo : EIATTR_KPARAM_INFO
	.align		4
.L_13:
        /*0038*/ 	.byte	0x04, 0x17
        /*003a*/ 	.short	(.L_15 - .L_14)
.L_14:
        /*003c*/ 	.word	0x00000000
        /*0040*/ 	.short	0x0000
        /*0042*/ 	.short	0x0000
        /*0044*/ 	.byte	0x00, 0xf5, 0x21, 0x00


	//----- nvinfo : EIATTR_SPARSE_MMA_MASK
	.align		4
.L_15:
        /*0048*/ 	.byte	0x03, 0x50
        /*004a*/ 	.short	0x0000


	//----- nvinfo : EIATTR_MAXREG_COUNT
	.align		4
        /*004c*/ 	.byte	0x03, 0x1b
        /*004e*/ 	.short	0x00ff


	//----- nvinfo : EIATTR_NUM_BARRIERS
	.align		4
        /*0050*/ 	.byte	0x02, 0x4c
        /*0052*/ 	.byte	0x01
	.zero		1


	//----- nvinfo : EIATTR_MERCURY_ISA_VERSION
	.align		4
        /*0054*/ 	.byte	0x03, 0x5f
        /*0056*/ 	.short	0x0101


	//----- nvinfo : EIATTR_VRC_CTA_INIT_COUNT
	.align		4
        /*0058*/ 	.byte	0x02, 0x4a
	.zero		1
	.zero		1


	//----- nvinfo : EIATTR_EXIT_INSTR_OFFSETS
	.align		4
        /*005c*/ 	.byte	0x04, 0x1c
        /*005e*/ 	.short	(.L_17 - .L_16)


	//   ....[0]....
.L_16:
        /*0060*/ 	.word	0x000000d0


	//   ....[1]....
        /*0064*/ 	.word	0x00002070


	//----- nvinfo : EIATTR_CBANK_PARAM_SIZE
	.align		4
.L_17:
        /*0068*/ 	.byte	0x03, 0x19
        /*006a*/ 	.short	0x001c


	//----- nvinfo : EIATTR_PARAM_CBANK
	.align		4
        /*006c*/ 	.byte	0x04, 0x0a
        /*006e*/ 	.short	(.L_19 - .L_18)
	.align		4
.L_18:
        /*0070*/ 	.word	index@(.nv.constant0._Z20matrixMultiplicationPiS_S_i)
        /*0074*/ 	.short	0x0380
        /*0076*/ 	.short	0x001c


	//----- nvinfo : EIATTR_SW_WAR
	.align		4
.L_19:
        /*0078*/ 	.byte	0x04, 0x36
        /*007a*/ 	.short	(.L_21 - .L_20)
.L_20:
        /*007c*/ 	.word	0x00000008
.L_21:


//--------------------- .nv.callgraph             --------------------------
	.section	.nv.callgraph,"",@"SHT_CUDA_CALLGRAPH"
	.align	4
	.sectionentsize	8
	.align		4
        /*0000*/ 	.word	0x00000000
	.align		4
        /*0004*/ 	.word	0xffffffff
	.align		4
        /*0008*/ 	.word	0x00000000
	.align		4
        /*000c*/ 	.word	0xfffffffe
	.align		4
        /*0010*/ 	.word	0x00000000
	.align		4
        /*0014*/ 	.word	0xfffffffd
	.align		4
        /*0018*/ 	.word	0x00000000
	.align		4
        /*001c*/ 	.word	0xfffffffc


//--------------------- .text._Z20matrixMultiplicationPiS_S_i --------------------------
	.section	.text._Z20matrixMultiplicationPiS_S_i,"ax",@progbits
	.align	128
        .global         _Z20matrixMultiplicationPiS_S_i
        .type           _Z20matrixMultiplicationPiS_S_i,@function
        .size           _Z20matrixMultiplicationPiS_S_i,(.L_x_8 - _Z20matrixMultiplicationPiS_S_i)
        .other          _Z20matrixMultiplicationPiS_S_i,@"STO_CUDA_ENTRY STV_DEFAULT"
_Z20matrixMultiplicationPiS_S_i:
.text._Z20matrixMultiplicationPiS_S_i:
[----:B------:R-:W-:Y:S01]  /*0000*/  LDC R1, c[0x0][0x37c] ;  /* 0x0000df00ff017b82 */ /* 0x000fe20000000800 */
[----:B------:R-:W0:Y:S07]  /*0010*/  S2R R0, SR_TID.Y ;  /* 0x0000000000007919 */ /* 0x000e2e0000002200 */
[----:B------:R-:W1:Y:S01]  /*0020*/  S2UR UR4, SR_CTAID.X ;  /* 0x00000000000479c3 */ /* 0x000e620000002500 */
[----:B------:R-:W1:Y:S01]  /*0030*/  LDCU UR5, c[0x0][0x360] ;  /* 0x00006c00ff0577ac */ /* 0x000e620008000800 */
[----:B------:R-:W2:Y:S06]  /*0040*/  S2R R9, SR_TID.X ;  /* 0x0000000000097919 */ /* 0x000eac0000002100 */
[----:B------:R-:W0:Y:S08]  /*0050*/  S2UR UR6, SR_CTAID.Y ;  /* 0x00000000000679c3 */ /* 0x000e300000002600 */
[----:B------:R-:W0:Y:S08]  /*0060*/  LDC R5, c[0x0][0x364] ;  /* 0x0000d900ff057b82 */ /* 0x000e300000000800 */
[----:B------:R-:W3:Y:S01]  /*0070*/  LDC R3, c[0x0][0x398] ;  /* 0x0000e600ff037b82 */ /* 0x000ee20000000800 */
[----:B-1----:R-:W-:-:S06]  /*0080*/  UIMAD UR4, UR4, UR5, URZ ;  /* 0x00000005040472a4 */ /* 0x002fcc000f8e02ff */
[----:B--2---:R-:W-:Y:S01]  /*0090*/  IADD3 R18, PT, PT, R9, UR4, RZ ;  /* 0x0000000409127c10 */ /* 0x004fe2000fffe0ff */
[----:B0-----:R-:W-:-:S05]  /*00a0*/  IMAD R2, R5, UR6, R0 ;  /* 0x0000000605027c24 */ /* 0x001fca000f8e0200 */
[----:B------:R-:W-:-:S04]  /*00b0*/  VIMNMX R4, PT, PT, R18, R2, !PT ;  /* 0x0000000212047248 */ /* 0x000fc80007fe0100 */
[----:B---3--:R-:W-:-:S13]  /*00c0*/  ISETP.GE.AND P0, PT, R4, R3, PT ;  /* 0x000000030400720c */ /* 0x008fda0003f06270 */
[----:B------:R-:W-:Y:S05]  /*00d0*/  @P0 EXIT ;  /* 0x000000000000094d */ /* 0x000fea0003800000 */
[----:B------:R-:W0:Y:S01]  /*00e0*/  S2UR UR7, SR_CgaCtaId ;  /* 0x00000000000779c3 */ /* 0x000e220000008800 */
[----:B------:R-:W-:Y:S01]  /*00f0*/  UMOV UR5, 0x400 ;  /* 0x0000040000057882 */ /* 0x000fe20000000000 */
[C---:B------:R-:W-:Y:S01]  /*0100*/  ISETP.GE.U32.AND P0, PT, R3.reuse, 0x7, PT ;  /* 0x000000070300780c */ /* 0x040fe20003f06070 */
[----:B------:R-:W-:Y:S01]  /*0110*/  UIADD3 UR6, UPT, UPT, UR5, 0x10, URZ ;  /* 0x0000001005067890 */ /* 0x000fe2000fffe0ff */
[----:B------:R-:W-:Y:S01]  /*0120*/  IADD3 R4, PT, PT, R3, 0x1, RZ ;  /* 0x0000000103047810 */ /* 0x000fe20007ffe0ff */
[----:B------:R-:W1:Y:S01]  /*0130*/  LDCU.64 UR8, c[0x0][0x358] ;  /* 0x00006b00ff0877ac */ /* 0x000e620008000a00 */
[----:B------:R-:W-:Y:S02]  /*0140*/  HFMA2 R5, -RZ, RZ, 0, 0 ;  /* 0x00000000ff057431 */ /* 0x000fe400000001ff */
[----:B------:R-:W-:Y:S01]  /*0150*/  IMAD R2, R2, R3, R9 ;  /* 0x0000000302027224 */ /* 0x000fe200078e0209 */
[----:B------:R-:W-:Y:S02]  /*0160*/  SHF.R.U32.HI R6, RZ, 0x1, R4 ;  /* 0x00000001ff067819 */ /* 0x000fe40000011604 */
[----:B------:R-:W-:-:S02]  /*0170*/  MOV R13, RZ ;  /* 0x000000ff000d7202 */ /* 0x000fc40000000f00 */
[----:B------:R-:W-:Y:S01]  /*0180*/  LOP3.LUT R8, R6, 0x3, RZ, 0xc0, !PT ;  /* 0x0000000306087812 */ /* 0x000fe200078ec0ff */
[----:B0-----:R-:W-:Y:S02]  /*0190*/  ULEA UR5, UR7, UR5, 0x18 ;  /* 0x0000000507057291 */ /* 0x001fe4000f8ec0ff */
[----:B------:R-:W-:-:S04]  /*01a0*/  ULEA UR6, UR7, UR6, 0x18 ;  /* 0x0000000607067291 */ /* 0x000fc8000f8ec0ff */
[C---:B------:R-:W-:Y:S02]  /*01b0*/  LEA R4, R0.reuse, UR5, 0x3 ;  /* 0x0000000500047c11 */ /* 0x040fe4000f8e18ff */
[C---:B------:R-:W-:Y:S02]  /*01c0*/  LEA R7, R9.reuse, UR6, 0x2 ;  /* 0x0000000609077c11 */ /* 0x040fe4000f8e10ff */
[----:B------:R-:W-:Y:S02]  /*01d0*/  LEA R9, R9, R4, 0x2 ;  /* 0x0000000409097211 */ /* 0x000fe400078e10ff */
[----:B------:R-:W-:Y:S01]  /*01e0*/  LEA R10, R0, R7, 0x3 ;  /* 0x00000007000a7211 */ /* 0x000fe200078e18ff */
[----:B-1----:R-:W-:Y:S06]  /*01f0*/  @!P0 BRA `(.L_x_0) ;  /* 0x0000001c00248947 */ /* 0x002fec0003800000 */
[----:B------:R-:W-:Y:S01]  /*0200*/  LOP3.LUT R5, R6, 0x3ffffffc, RZ, 0xc0, !PT ;  /* 0x3ffffffc06057812 */ /* 0x000fe200078ec0ff */
[CCC-:B------:R-:W-:Y:S01]  /*0210*/  IMAD R24, R0.reuse, R3.reuse, R18.reuse ;  /* 0x0000000300187224 */ /* 0x1c0fe200078e0212 */
[C---:B------:R-:W-:Y:S02]  /*0220*/  IADD3 R12, PT, PT, R0.reuse, 0x6, RZ ;  /* 0x00000006000c7810 */ /* 0x040fe40007ffe0ff */
[----:B------:R-:W-:Y:S02]  /*0230*/  IADD3 R6, PT, PT, -R5, RZ, RZ ;  /* 0x000000ff05067210 */ /* 0x000fe40007ffe1ff */
[----:B------:R-:W-:Y:S01]  /*0240*/  IADD3 R20, PT, PT, R0, 0x4, RZ ;  /* 0x0000000400147810 */ /* 0x000fe20007ffe0ff */
[-CC-:B------:R-:W-:Y:S01]  /*0250*/  IMAD R12, R12, R3.reuse, R18.reuse ;  /* 0x000000030c0c7224 */ /* 0x180fe200078e0212 */
[----:B------:R-:W-:Y:S02]  /*0260*/  ISETP.GE.AND P0, PT, R6, RZ, PT ;  /* 0x000000ff0600720c */ /* 0x000fe40003f06270 */
[----:B------:R-:W-:Y:S01]  /*0270*/  IADD3 R22, PT, PT, R0, 0x2, RZ ;  /* 0x0000000200167810 */ /* 0x000fe20007ffe0ff */
[----:B------:R-:W-:Y:S01]  /*0280*/  IMAD R20, R20, R3, R18 ;  /* 0x0000000314147224 */ /* 0x000fe200078e0212 */
[----:B------:R-:W-:-:S02]  /*0290*/  MOV R13, RZ ;  /* 0x000000ff000d7202 */ /* 0x000fc40000000f00 */
[----:B------:R-:W-:Y:S01]  /*02a0*/  MOV R11, R2 ;  /* 0x00000002000b7202 */ /* 0x000fe20000000f00 */
[----:B------:R-:W-:-:S06]  /*02b0*/  IMAD R22, R22, R3, R18 ;  /* 0x0000000316167224 */ /* 0x000fcc00078e0212 */
[----:B------:R-:W-:Y:S05]  /*02c0*/  @P0 BRA `(.L_x_1) ;  /* 0x0000001400ec0947 */ /* 0x000fea0003800000 */
[----:B------:R-:W-:Y:S02]  /*02d0*/  IADD3 R14, PT, PT, -R6, RZ, RZ ;  /* 0x000000ff060e7210 */ /* 0x000fe40007ffe1ff */
[----:B------:R-:W-:Y:S02]  /*02e0*/  PLOP3.LUT P0, PT, PT, PT, PT, 0x80, 0x8 ;  /* 0x000000000008781c */ /* 0x000fe40003f0f070 */
[----:B------:R-:W-:-:S13]  /*02f0*/  ISETP.GT.AND P1, PT, R14, 0xc, PT ;  /* 0x0000000c0e00780c */ /* 0x000fda0003f24270 */
[----:B------:R-:W-:Y:S05]  /*0300*/  @!P1 BRA `(.L_x_2) ;  /* 0x0000000c00d89947 */ /* 0x000fea0003800000 */
[----:B------:R-:W0:Y:S01]  /*0310*/  LDC.64 R28, c[0x0][0x380] ;  /* 0x0000e000ff1c7b82 */ /* 0x000e220000000a00 */
[----:B------:R-:W-:-:S07]  /*0320*/  PLOP3.LUT P0, PT, PT, PT, PT, 0x8, 0x80 ;  /* 0x000000000080781c */ /* 0x000fce0003f0e170 */
[----:B------:R-:W1:Y:S06]  /*0330*/  LDC.64 R26, c[0x0][0x388] ;  /* 0x0000e200ff1a7b82 */ /* 0x000e6c0000000a00 */
.L_x_3:
[----:B0-----:R-:W-:-:S04]  /*0340*/  IMAD.WIDE.U32 R16, R11, 0x4, R28 ;  /* 0x000000040b107825 */ /* 0x001fc800078e001c */
[----:B-1----:R-:W-:Y:S01]  /*0350*/  IMAD.WIDE.U32 R14, R24, 0x4, R26 ;  /* 0x00000004180e7825 */ /* 0x002fe200078e001a */
[----:B------:R-:W2:Y:S04]  /*0360*/  LDG.E R21, desc[UR8][R16.64] ;  /* 0x0000000810157981 */ /* 0x000ea8000c1e1900 */
[----:B------:R0:W3:Y:S01]  /*0370*/  LDG.E R23, desc[UR8][R14.64] ;  /* 0x000000080e177981 */ /* 0x0000e2000c1e1900 */
[----:B------:R-:W-:-:S05]  /*0380*/  IADD3 R25, PT, PT, R11, 0x2, RZ ;  /* 0x000000020b197810 */ /* 0x000fca0007ffe0ff */
[----:B0-----:R-:W-:Y:S01]  /*0390*/  IMAD.WIDE.U32 R14, R25, 0x4, R28 ;  /* 0x00000004190e7825 */ /* 0x001fe200078e001c */
[----:B--2---:R-:W-:Y:S04]  /*03a0*/  STS [R9], R21 ;  /* 0x0000001509007388 */ /* 0x004fe80000000800 */
[----:B---3--:R-:W-:Y:S01]  /*03b0*/  STS [R10], R23 ;  /* 0x000000170a007388 */ /* 0x008fe20000000800 */
[----:B------:R-:W-:Y:S06]  /*03c0*/  BAR.SYNC.DEFER_BLOCKING 0x0 ;  /* 0x0000000000007b1d */ /* 0x000fec0000010000 */
[----:B------:R-:W-:Y:S04]  /*03d0*/  LDS R19, [R7] ;  /* 0x0000000007137984 */ /* 0x000fe80000000800 */
[----:B------:R-:W0:Y:S02]  /*03e0*/  LDS.64 R16, [R4] ;  /* 0x0000000004107984 */ /* 0x000e240000000a00 */
[----:B0-----:R-:W-:-:S02]  /*03f0*/  IMAD R13, R16, R19, R13 ;  /* 0x00000013100d7224 */ /* 0x001fc400078e020d */
[----:B------:R-:W0:Y:S01]  /*0400*/  LDS R19, [R7+0x8] ;  /* 0x0000080007137984 */ /* 0x000e220000000800 */
[----:B------:R-:W-:Y:S06]  /*0410*/  BAR.SYNC.DEFER_BLOCKING 0x0 ;  /* 0x0000000000007b1d */ /* 0x000fec0000010000 */
[----:B------:R1:W2:Y:S02]  /*0420*/  LDG.E R25, desc[UR8][R14.64] ;  /* 0x000000080e197981 */ /* 0x0002a4000c1e1900 */
[----:B-1----:R-:W-:-:S05]  /*0430*/  IMAD.WIDE.U32 R14, R22, 0x4, R26 ;  /* 0x00000004160e7825 */ /* 0x002fca00078e001a */
[----:B------:R-:W3:Y:S01]  /*0440*/  LDG.E R21, desc[UR8][R14.64] ;  /* 0x000000080e157981 */ /* 0x000ee2000c1e1900 */
[----:B0-----:R-:W-:Y:S01]  /*0450*/  IMAD R13, R19, R17, R13 ;  /* 0x00000011130d7224 */ /* 0x001fe200078e020d */
[----:B------:R-:W-:Y:S02]  /*0460*/  IADD3 R17, PT, PT, R11, 0x4, RZ ;  /* 0x000000040b117810 */ /* 0x000fe40007ffe0ff */
[----:B--2---:R-:W-:Y:S04]  /*0470*/  STS [R9], R25 ;  /* 0x0000001909007388 */ /* 0x004fe80000000800 */
[----:B---3--:R-:W-:Y:S01]  /*0480*/  STS [R10], R21 ;  /* 0x000000150a007388 */ /* 0x008fe20000000800 */
[----:B------:R-:W-:Y:S06]  /*0490*/  BAR.SYNC.DEFER_BLOCKING 0x0 ;  /* 0x0000000000007b1d */ /* 0x000fec0000010000 */
[----:B------:R-:W-:Y:S04]  /*04a0*/  LDS R16, [R7] ;  /* 0x0000000007107984 */ /* 0x000fe80000000800 */
[----:B------:R-:W0:Y:S04]  /*04b0*/  LDS.64 R14, [R4] ;  /* 0x00000000040e7984 */ /* 0x000e280000000a00 */
[----:B------:R-:W1:Y:S01]  /*04c0*/  LDS R19, [R7+0x8] ;  /* 0x0000080007137984 */ /* 0x000e620000000800 */
[----:B0-----:R-:W-:Y:S01]  /*04d0*/  IMAD R13, R14, R16, R13 ;  /* 0x000000100e0d7224 */ /* 0x001fe200078e020d */
[----:B------:R-:W-:Y:S01]  /*04e0*/  BAR.SYNC.DEFER_BLOCKING 0x0 ;  /* 0x0000000000007b1d */ /* 0x000fe20000010000 */
[----:B------:R-:W-:-:S05]  /*04f0*/  IMAD.WIDE.U32 R16, R17, 0x4, R28 ;  /* 0x0000000411107825 */ /* 0x000fca00078e001c */
[----:B------:R0:W2:Y:S02]  /*0500*/  LDG.E R23, desc[UR8][R16.64] ;  /* 0x0000000810177981 */ /* 0x0000a4000c1e1900 */
[----:B0-----:R-:W-:-:S05]  /*0510*/  IMAD.WIDE.U32 R16, R20, 0x4, R26 ;  /* 0x0000000414107825 */ /* 0x001fca00078e001a */
[----:B------:R-:W3:Y:S01]  /*0520*/  LDG.E R21, desc[UR8][R16.64] ;  /* 0x0000000810157981 */ /* 0x000ee2000c1e1900 */
[----:B-1----:R-:W-:Y:S01]  /*0530*/  IMAD R13, R19, R15, R13 ;  /* 0x0000000f130d7224 */ /* 0x002fe200078e020d */
        /* <DEDUP_REMOVED lines=15> */
[----:B------:R-:W-:Y:S01]  /*0630*/  LEA R24, R3, R24, 0x3 ;  /* 0x0000001803187211 */ /* 0x000fe200078e18ff */
[----:B--2---:R-:W-:Y:S04]  /*0640*/  STS [R9], R23 ;  /* 0x0000001709007388 */ /* 0x004fe80000000800 */
[----:B---3--:R-:W-:Y:S01]  /*0650*/  STS [R10], R21 ;  /* 0x000000150a007388 */ /* 0x008fe20000000800 */
[----:B------:R-:W-:Y:S06]  /*0660*/  BAR.SYNC.DEFER_BLOCKING 0x0 ;  /* 0x0000000000007b1d */ /* 0x000fec0000010000 */
[----:B------:R-:W-:Y:S04]  /*0670*/  LDS R16, [R7] ;  /* 0x0000000007107984 */ /* 0x000fe80000000800 */
[----:B------:R-:W0:Y:S02]  /*0680*/  LDS.64 R14, [R4] ;  /* 0x00000000040e7984 */ /* 0x000e240000000a00 */
[----:B0-----:R-:W-:-:S02]  /*0690*/  IMAD R13, R14, R16, R13 ;  /* 0x000000100e0d7224 */ /* 0x001fc400078e020d */
[----:B------:R-:W0:Y:S01]  /*06a0*/  LDS R14, [R7+0x8] ;  /* 0x00000800070e7984 */ /* 0x000e220000000800 */
[----:B------:R-:W-:Y:S01]  /*06b0*/  IMAD.WIDE.U32 R16, R17, 0x4, R28 ;  /* 0x0000000411107825 */ /* 0x000fe200078e001c */
[----:B------:R-:W-:Y:S06]  /*06c0*/  BAR.SYNC.DEFER_BLOCKING 0x0 ;  /* 0x0000000000007b1d */ /* 0x000fec0000010000 */
[----:B------:R1:W2:Y:S02]  /*06d0*/  LDG.E R19, desc[UR8][R16.64] ;  /* 0x0000000810137981 */ /* 0x0002a4000c1e1900 */
[----:B-1----:R-:W-:-:S05]  /*06e0*/  IMAD.WIDE.U32 R16, R24, 0x4, R26 ;  /* 0x0000000418107825 */ /* 0x002fca00078e001a */
[----:B------:R-:W3:Y:S01]  /*06f0*/  LDG.E R21, desc[UR8][R16.64] ;  /* 0x0000000810157981 */ /* 0x000ee2000c1e1900 */
[----:B0-----:R-:W-:Y:S01]  /*0700*/  IMAD R13, R14, R15, R13 ;  /* 0x0000000f0e0d7224 */ /* 0x001fe200078e020d */
[----:B------:R-:W-:Y:S02]  /*0710*/  IADD3 R15, PT, PT, R11, 0xa, RZ ;  /* 0x0000000a0b0f7810 */ /* 0x000fe40007ffe0ff */
[----:B------:R-:W-:-:S03]  /*0720*/  LEA R22, R3, R22, 0x3 ;  /* 0x0000001603167211 */ /* 0x000fc600078e18ff */
[----:B------:R-:W-:Y:S01]  /*0730*/  IMAD.WIDE.U32 R14, R15, 0x4, R28 ;  /* 0x000000040f0e7825 */ /* 0x000fe200078e001c */
        /* <DEDUP_REMOVED lines=27> */
[----:B------:R-:W-:-:S05]  /*08f0*/  IADD3 R15, PT, PT, R11, 0xe, RZ ;  /* 0x0000000e0b0f7810 */ /* 0x000fca0007ffe0ff */
[----:B------:R-:W-:Y:S01]  /*0900*/  IMAD.WIDE.U32 R14, R15, 0x4, R28 ;  /* 0x000000040f0e7825 */ /* 0x000fe200078e001c */
[----:B--2---:R0:W-:Y:S04]  /*0910*/  STS [R9], R23 ;  /* 0x0000001709007388 */ /* 0x0041e80000000800 */
[----:B---3--:R-:W-:Y:S01]  /*0920*/  STS [R10], R25 ;  /* 0x000000190a007388 */ /* 0x008fe20000000800 */
[----:B------:R-:W-:Y:S06]  /*0930*/  BAR.SYNC.DEFER_BLOCKING 0x0 ;  /* 0x0000000000007b1d */ /* 0x000fec0000010000 */
[----:B------:R-:W-:Y:S04]  /*0940*/  LDS R19, [R7] ;  /* 0x0000000007137984 */ /* 0x000fe80000000800 */
[----:B------:R-:W1:Y:S04]  /*0950*/  LDS.64 R16, [R4] ;  /* 0x0000000004107984 */ /* 0x000e680000000a00 */
[----:B------:R-:W2:Y:S01]  /*0960*/  LDS R21, [R7+0x8] ;  /* 0x0000080007157984 */ /* 0x000ea20000000800 */
[----:B------:R-:W-:Y:S06]  /*0970*/  BAR.SYNC.DEFER_BLOCKING 0x0 ;  /* 0x0000000000007b1d */ /* 0x000fec0000010000 */
[----:B0-----:R-:W3:Y:S01]  /*0980*/  LDG.E R23, desc[UR8][R14.64] ;  /* 0x000000080e177981 */ /* 0x001ee2000c1e1900 */
[----:B-1----:R-:W-:Y:S01]  /*0990*/  IMAD R19, R16, R19, R13 ;  /* 0x0000001310137224 */ /* 0x002fe200078e020d */
[----:B------:R-:W-:-:S05]  /*09a0*/  LEA R16, R3, R12, 0x3 ;  /* 0x0000000c03107211 */ /* 0x000fca00078e18ff */
[----:B------:R-:W-:-:S05]  /*09b0*/  IMAD.WIDE.U32 R12, R16, 0x4, R26 ;  /* 0x00000004100c7825 */ /* 0x000fca00078e001a */
[----:B------:R-:W4:Y:S01]  /*09c0*/  LDG.E R25, desc[UR8][R12.64] ;  /* 0x000000080c197981 */ /* 0x000f22000c1e1900 */
[----:B--2---:R-:W-:Y:S01]  /*09d0*/  IMAD R17, R21, R17, R19 ;  /* 0x0000001115117224 */ /* 0x004fe200078e0213 */
[----:B------:R-:W-:Y:S02]  /*09e0*/  IADD3 R19, PT, PT, R11, 0x10, RZ ;  /* 0x000000100b137810 */ /* 0x000fe40007ffe0ff */
[----:B------:R-:W-:Y:S01]  /*09f0*/  LEA R24, R3, R24, 0x3 ;  /* 0x0000001803187211 */ /* 0x000fe200078e18ff */
[----:B---3--:R-:W-:Y:S04]  /*0a00*/  STS [R9], R23 ;  /* 0x0000001709007388 */ /* 0x008fe80000000800 */
[----:B----4-:R-:W-:Y:S01]  /*0a10*/  STS [R10], R25 ;  /* 0x000000190a007388 */ /* 0x010fe20000000800 */
        /* <DEDUP_REMOVED lines=116> */
[----:B------:R-:W-:-:S04]  /*1160*/  IADD3 R6, PT, PT, R6, 0x10, RZ ;  /* 0x0000001006067810 */ /* 0x000fc80007ffe0ff */
[----:B------:R-:W-:Y:S02]  /*1170*/  ISETP.GE.AND P1, PT, R6, -0xc, PT ;  /* 0xfffffff40600780c */ /* 0x000fe40003f26270 */
[----:B------:R-:W-:Y:S02]  /*1180*/  IADD3 R11, PT, PT, R11, 0x20, RZ ;  /* 0x000000200b0b7810 */ /* 0x000fe40007ffe0ff */
[C---:B------:R-:W-:Y:S02]  /*1190*/  LEA R24, R3.reuse, R24, 0x3 ;  /* 0x0000001803187211 */ /* 0x040fe400078e18ff */
[C---:B------:R-:W-:Y:S02]  /*11a0*/  LEA R22, R3.reuse, R22, 0x3 ;  /* 0x0000001603167211 */ /* 0x040fe400078e18ff */
[C---:B------:R-:W-:Y:S01]  /*11b0*/  LEA R20, R3.reuse, R20, 0x3 ;  /* 0x0000001403147211 */ /* 0x040fe200078e18ff */
[----:B--2---:R-:W-:Y:S04]  /*11c0*/  STS [R9], R19 ;  /* 0x0000001309007388 */ /* 0x004fe80000000800 */
[----:B---3--:R-:W-:Y:S01]  /*11d0*/  STS [R10], R21 ;  /* 0x000000150a007388 */ /* 0x008fe20000000800 */
[----:B------:R-:W-:Y:S06]  /*11e0*/  BAR.SYNC.DEFER_BLOCKING 0x0 ;  /* 0x0000000000007b1d */ /* 0x000fec0000010000 */
[----:B------:R-:W-:Y:S04]  /*11f0*/  LDS R23, [R7] ;  /* 0x0000000007177984 */ /* 0x000fe80000000800 */
[----:B------:R-:W0:Y:S04]  /*1200*/  LDS.64 R12, [R4] ;  /* 0x00000000040c7984 */ /* 0x000e280000000a00 */
[----:B------:R-:W1:Y:S01]  /*1210*/  LDS R17, [R7+0x8] ;  /* 0x0000080007117984 */ /* 0x000e620000000800 */
[----:B0-----:R-:W-:Y:S01]  /*1220*/  IMAD R14, R12, R23, R15 ;  /* 0x000000170c0e7224 */ /* 0x001fe200078e020f */
[----:B------:R-:W-:-:S03]  /*1230*/  LEA R12, R3, R16, 0x3 ;  /* 0x00000010030c7211 */ /* 0x000fc600078e18ff */
[----:B-1----:R-:W-:Y:S01]  /*1240*/  IMAD R13, R17, R13, R14 ;  /* 0x0000000d110d7224 */ /* 0x002fe200078e020e */
[----:B------:R-:W-:Y:S06]  /*1250*/  BAR.SYNC.DEFER_BLOCKING 0x0 ;  /* 0x0000000000007b1d */ /* 0x000fec0000010000 */
[----:B------:R-:W-:Y:S05]  /*1260*/  @!P1 BRA `(.L_x_3) ;  /* 0xfffffff000349947 */ /* 0x000fea000383ffff */
.L_x_2:
[----:B------:R-:W-:-:S04]  /*1270*/  IADD3 R14, PT, PT, -R6, RZ, RZ ;  /* 0x000000ff060e7210 */ /* 0x000fc80007ffe1ff */
[----:B------:R-:W-:-:S13]  /*1280*/  ISETP.GT.AND P1, PT, R14, 0x4, PT ;  /* 0x000000040e00780c */ /* 0x000fda0003f24270 */
[----:B------:R-:W-:Y:S05]  /*1290*/  @!P1 BRA `(.L_x_4) ;  /* 0x0000000400f09947 */ /* 0x000fea0003800000 */
[----:B------:R-:W0:Y:S08]  /*12a0*/  LDC.64 R28, c[0x0][0x380] ;  /* 0x0000e000ff1c7b82 */ /* 0x000e300000000a00 */
[----:B------:R-:W1:Y:S01]  /*12b0*/  LDC.64 R26, c[0x0][0x388] ;  /* 0x0000e200ff1a7b82 */ /* 0x000e620000000a00 */
[----:B0-----:R-:W-:-:S05]  /*12c0*/  IMAD.WIDE.U32 R14, R11, 0x4, R28 ;  /* 0x000000040b0e7825 */ /* 0x001fca00078e001c */
[----:B------:R-:W2:Y:S01]  /*12d0*/  LDG.E R21, desc[UR8][R14.64] ;  /* 0x000000080e157981 */ /* 0x000ea2000c1e1900 */
[----:B-1----:R-:W-:-:S05]  /*12e0*/  IMAD.WIDE.U32 R16, R24, 0x4, R26 ;  /* 0x0000000418107825 */ /* 0x002fca00078e001a */
        /* <DEDUP_REMOVED lines=90> */
[----:B------:R-:W-:-:S04]  /*1890*/  IMAD.WIDE.U32 R28, R13, 0x4, R28 ;  /* 0x000000040d1c7825 */ /* 0x000fc800078e001c */
[----:B------:R-:W-:Y:S01]  /*18a0*/  IMAD.WIDE.U32 R26, R16, 0x4, R26 ;  /* 0x00000004101a7825 */ /* 0x000fe200078e001a */
[----:B--2---:R-:W-:Y:S04]  /*18b0*/  STS [R9], R19 ;  /* 0x0000001309007388 */ /* 0x004fe80000000800 */
[----:B---3--:R-:W-:Y:S01]  /*18c0*/  STS [R10], R21 ;  /* 0x000000150a007388 */ /* 0x008fe20000000800 */
[----:B------:R-:W-:Y:S06]  /*18d0*/  BAR.SYNC.DEFER_BLOCKING 0x0 ;  /* 0x0000000000007b1d */ /* 0x000fec0000010000 */
[----:B------:R-:W-:Y:S04]  /*18e0*/  LDS R25, [R7] ;  /* 0x0000000007197984 */ /* 0x000fe80000000800 */
[----:B------:R-:W-:Y:S04]  /*18f0*/  LDS R23, [R7+0x8] ;  /* 0x0000080007177984 */ /* 0x000fe80000000800 */
[----:B------:R-:W0:Y:S01]  /*1900*/  LDS.64 R12, [R4] ;  /* 0x00000000040c7984 */ /* 0x000e220000000a00 */
[----:B------:R-:W-:Y:S06]  /*1910*/  BAR.SYNC.DEFER_BLOCKING 0x0 ;  /* 0x0000000000007b1d */ /* 0x000fec0000010000 */
[----:B------:R-:W2:Y:S04]  /*1920*/  LDG.E R28, desc[UR8][R28.64] ;  /* 0x000000081c1c7981 */ /* 0x000ea8000c1e1900 */
[----:B------:R-:W3:Y:S01]  /*1930*/  LDG.E R27, desc[UR8][R26.64] ;  /* 0x000000081a1b7981 */ /* 0x000ee2000c1e1900 */
[----:B0-----:R-:W-:-:S04]  /*1940*/  IMAD R12, R12, R25, R17 ;  /* 0x000000190c0c7224 */ /* 0x001fc800078e0211 */
[----:B------:R-:W-:Y:S01]  /*1950*/  IMAD R13, R23, R13, R12 ;  /* 0x0000000d170d7224 */ /* 0x000fe200078e020c */
[----:B------:R-:W-:Y:S02]  /*1960*/  PLOP3.LUT P0, PT, PT, PT, PT, 0x8, 0x80 ;  /* 0x000000000080781c */ /* 0x000fe40003f0e170 */
[----:B------:R-:W-:Y:S02]  /*1970*/  IADD3 R6, PT, PT, R6, 0x8, RZ ;  /* 0x0000000806067810 */ /* 0x000fe40007ffe0ff */
[----:B------:R-:W-:Y:S02]  /*1980*/  IADD3 R11, PT, PT, R11, 0x10, RZ ;  /* 0x000000100b0b7810 */ /* 0x000fe40007ffe0ff */
[C---:B------:R-:W-:Y:S02]  /*1990*/  LEA R24, R3.reuse, R24, 0x3 ;  /* 0x0000001803187211 */ /* 0x040fe400078e18ff */
[C---:B------:R-:W-:Y:S02]  /*19a0*/  LEA R22, R3.reuse, R22, 0x3 ;  /* 0x0000001603167211 */ /* 0x040fe400078e18ff */
[----:B------:R-:W-:-:S02]  /*19b0*/  LEA R12, R3, R16, 0x3 ;  /* 0x00000010030c7211 */ /* 0x000fc400078e18ff */
[----:B------:R-:W-:Y:S01]  /*19c0*/  LEA R20, R3, R20, 0x3 ;  /* 0x0000001403147211 */ /* 0x000fe200078e18ff */
[----:B--2---:R-:W-:Y:S04]  /*19d0*/  STS [R9], R28 ;  /* 0x0000001c09007388 */ /* 0x004fe80000000800 */
[----:B---3--:R-:W-:Y:S01]  /*19e0*/  STS [R10], R27 ;  /* 0x0000001b0a007388 */ /* 0x008fe20000000800 */
[----:B------:R-:W-:Y:S06]  /*19f0*/  BAR.SYNC.DEFER_BLOCKING 0x0 ;  /* 0x0000000000007b1d */ /* 0x000fec0000010000 */
[----:B------:R-:W-:Y:S04]  /*1a00*/  LDS R19, [R7] ;  /* 0x0000000007137984 */ /* 0x000fe80000000800 */
[----:B------:R-:W0:Y:S04]  /*1a10*/  LDS.64 R14, [R4] ;  /* 0x00000000040e7984 */ /* 0x000e280000000a00 */
[----:B------:R-:W1:Y:S01]  /*1a20*/  LDS R21, [R7+0x8] ;  /* 0x0000080007157984 */ /* 0x000e620000000800 */
[----:B0-----:R-:W-:-:S04]  /*1a30*/  IMAD R14, R14, R19, R13 ;  /* 0x000000130e0e7224 */ /* 0x001fc800078e020d */
[----:B-1----:R-:W-:Y:S01]  /*1a40*/  IMAD R13, R21, R15, R14 ;  /* 0x0000000f150d7224 */ /* 0x002fe200078e020e */
[----:B------:R-:W-:Y:S06]  /*1a50*/  BAR.SYNC.DEFER_BLOCKING 0x0 ;  /* 0x0000000000007b1d */ /* 0x000fec0000010000 */
.L_x_4:
[----:B------:R-:W-:-:S13]  /*1a60*/  ISETP.NE.OR P0, PT, R6, RZ, P0 ;  /* 0x000000ff0600720c */ /* 0x000fda0000705670 */
[----:B------:R-:W-:Y:S05]  /*1a70*/  @!P0 BRA `(.L_x_0) ;  /* 0x0000000400048947 */ /* 0x000fea0003800000 */
.L_x_1:
        /* <DEDUP_REMOVED lines=27> */
[----:B0-----:R-:W-:-:S02]  /*1c30*/  IMAD R13, R16, R14, R13 ;  /* 0x0000000e100d7224 */ /* 0x001fc400078e020d */
[----:B------:R-:W-:Y:S01]  /*1c40*/  IMAD.WIDE.U32 R14, R15, 0x4, R28 ;  /* 0x000000040f0e7825 */ /* 0x000fe200078e001c */
[----:B------:R-:W-:Y:S06]  /*1c50*/  BAR.SYNC.DEFER_BLOCKING 0x0 ;  /* 0x0000000000007b1d */ /* 0x000fec0000010000 */
[----:B------:R0:W2:Y:S02]  /*1c60*/  LDG.E R16, desc[UR8][R14.64] ;  /* 0x000000080e107981 */ /* 0x0000a4000c1e1900 */
[----:B0-----:R-:W-:-:S05]  /*1c70*/  IMAD.WIDE.U32 R14, R20, 0x4, R26 ;  /* 0x00000004140e7825 */ /* 0x001fca00078e001a */
[----:B------:R-:W3:Y:S01]  /*1c80*/  LDG.E R23, desc[UR8][R14.64] ;  /* 0x000000080e177981 */ /* 0x000ee2000c1e1900 */
[----:B------:R-:W-:Y:S01]  /*1c90*/  IADD3 R21, PT, PT, R11, 0x6, RZ ;  /* 0x000000060b157810 */ /* 0x000fe20007ffe0ff */
[----:B-1----:R-:W-:-:S04]  /*1ca0*/  IMAD R13, R19, R17, R13 ;  /* 0x00000011130d7224 */ /* 0x002fc800078e020d */
        /* <DEDUP_REMOVED lines=11> */
[----:B------:R-:W-:-:S04]  /*1d60*/  IADD3 R6, PT, PT, R6, 0x4, RZ ;  /* 0x0000000406067810 */ /* 0x000fc80007ffe0ff */
[----:B------:R-:W-:Y:S01]  /*1d70*/  ISETP.NE.AND P0, PT, R6, RZ, PT ;  /* 0x000000ff0600720c */ /* 0x000fe20003f05270 */
[----:B0-----:R-:W-:-:S04]  /*1d80*/  IMAD R14, R14, R21, R13 ;  /* 0x000000150e0e7224 */ /* 0x001fc800078e020d */
[----:B------:R-:W-:Y:S01]  /*1d90*/  IMAD R15, R19, R15, R14 ;  /* 0x0000000f130f7224 */ /* 0x000fe200078e020e */
[----:B------:R-:W-:Y:S02]  /*1da0*/  IADD3 R11, PT, PT, R11, 0x8, RZ ;  /* 0x000000080b0b7810 */ /* 0x000fe40007ffe0ff */
[C---:B------:R-:W-:Y:S02]  /*1db0*/  LEA R24, R3.reuse, R24, 0x3 ;  /* 0x0000001803187211 */ /* 0x040fe400078e18ff */
[C---:B------:R-:W-:Y:S02]  /*1dc0*/  LEA R22, R3.reuse, R22, 0x3 ;  /* 0x0000001603167211 */ /* 0x040fe400078e18ff */
[C---:B------:R-:W-:Y:S02]  /*1dd0*/  LEA R12, R3.reuse, R12, 0x3 ;  /* 0x0000000c030c7211 */ /* 0x040fe400078e18ff */
        /* <DEDUP_REMOVED lines=10> */
[----:B------:R-:W-:Y:S05]  /*1e80*/  @P0 BRA `(.L_x_1) ;  /* 0xfffffff800fc0947 */ /* 0x000fea000383ffff */
.L_x_0:
[----:B------:R-:W0:Y:S01]  /*1e90*/  LDC.64 R14, c[0x0][0x390] ;  /* 0x0000e400ff0e7b82 */ /* 0x000e220000000a00 */
[----:B------:R-:W-:Y:S02]  /*1ea0*/  ISETP.NE.AND P0, PT, R8, RZ, PT ;  /* 0x000000ff0800720c */ /* 0x000fe40003f05270 */
[----:B------:R-:W-:-:S05]  /*1eb0*/  IADD3 R11, PT, PT, R2, UR4, RZ ;  /* 0x00000004020b7c10 */ /* 0x000fca000fffe0ff */
[----:B0-----:R-:W-:-:S06]  /*1ec0*/  IMAD.WIDE R14, R11, 0x4, R14 ;  /* 0x000000040b0e7825 */ /* 0x001fcc00078e020e */
[----:B------:R-:W-:Y:S05]  /*1ed0*/  @!P0 BRA `(.L_x_5) ;  /* 0x0000000000608947 */ /* 0x000fea0003800000 */
[----:B------:R-:W0:Y:S01]  /*1ee0*/  LDC.64 R16, c[0x0][0x380] ;  /* 0x0000e000ff107b82 */ /* 0x000e220000000a00 */
[C---:B------:R-:W-:Y:S02]  /*1ef0*/  LEA R0, R5.reuse, R0, 0x1 ;  /* 0x0000000005007211 */ /* 0x040fe400078e08ff */
[----:B------:R-:W-:Y:S02]  /*1f00*/  LEA R5, R5, R2, 0x1 ;  /* 0x0000000205057211 */ /* 0x000fe400078e08ff */
[----:B------:R-:W-:Y:S01]  /*1f10*/  IADD3 R8, PT, PT, -R8, RZ, RZ ;  /* 0x000000ff08087210 */ /* 0x000fe20007ffe1ff */
[----:B------:R-:W-:Y:S02]  /*1f20*/  IMAD R0, R0, R3, R18 ;  /* 0x0000000300007224 */ /* 0x000fe400078e0212 */
[----:B------:R-:W1:Y:S05]  /*1f30*/  LDC.64 R20, c[0x0][0x388] ;  /* 0x0000e200ff147b82 */ /* 0x000e6a0000000a00 */
.L_x_6:
[----:B0-----:R-:W-:-:S04]  /*1f40*/  IMAD.WIDE.U32 R24, R5, 0x4, R16 ;  /* 0x0000000405187825 */ /* 0x001fc800078e0010 */
[----:B-1----:R-:W-:Y:S02]  /*1f50*/  IMAD.WIDE.U32 R18, R0, 0x4, R20 ;  /* 0x0000000400127825 */ /* 0x002fe400078e0014 */
[----:B------:R-:W2:Y:S04]  /*1f60*/  LDG.E R24, desc[UR8][R24.64] ;  /* 0x0000000818187981 */ /* 0x000ea8000c1e1900 */
[----:B------:R-:W3:Y:S01]  /*1f70*/  LDG.E R19, desc[UR8][R18.64] ;  /* 0x0000000812137981 */ /* 0x000ee2000c1e1900 */
[----:B------:R-:W-:Y:S02]  /*1f80*/  IADD3 R8, PT, PT, R8, 0x1, RZ ;  /* 0x0000000108087810 */ /* 0x000fe40007ffe0ff */
[----:B------:R-:W-:Y:S02]  /*1f90*/  IADD3 R5, PT, PT, R5, 0x2, RZ ;  /* 0x0000000205057810 */ /* 0x000fe40007ffe0ff */
[----:B------:R-:W-:-:S02]  /*1fa0*/  ISETP.NE.AND P0, PT, R8, RZ, PT ;  /* 0x000000ff0800720c */ /* 0x000fc40003f05270 */
        /* <DEDUP_REMOVED lines=11> */
.L_x_5:
[----:B------:R-:W-:Y:S01]  /*2060*/  STG.E desc[UR8][R14.64], R13 ;  /* 0x0000000d0e007986 */ /* 0x000fe2000c101908 */
[----:B------:R-:W-:Y:S05]  /*2070*/  EXIT ;  /* 0x000000000000794d */ /* 0x000fea0003800000 */
.L_x_7:
[----:B------:R-:W-:-:S00]  /*2080*/  BRA `(.L_x_7) ;  /* 0xfffffffc00fc7947 */ /* 0x000fc0000383ffff */
[----:B------:R-:W-:-:S00]  /*2090*/  NOP ;  /* 0x0000000000007918 */ /* 0x000fc00000000000 */
        /* <DEDUP_REMOVED lines=14> */
.L_x_8:


//--------------------- .nv.shared._Z20matrixMultiplicationPiS_S_i --------------------------
	.section	.nv.shared._Z20matrixMultiplicationPiS_S_i,"aw",@nobits
	.sectionflags	@""
	.align	4
.nv.shared._Z20matrixMultiplicationPiS_S_i:
	.zero		1056


//--------------------- .nv.shared.reserved.0     --------------------------
	.section	.nv.shared.reserved.0,"aw",@nobits
	.weak		__nv_reservedSMEM_offset_0_alias
	.size		__nv_reservedSMEM_offset_0_alias, 0, 64
	.other		__nv_reservedSMEM_offset_0_alias,@"STO_CUDA_RESERVED_SHARED STV_DEFAULT"
__nv_reservedSMEM_offset_0_alias:
	.zero		0
	.zero		64


//--------------------- .nv.constant0._Z20matrixMultiplicationPiS_S_i --------------------------
	.section	.nv.constant0._Z20matrixMultiplicationPiS_S_i,"a",@progbits
	.sectionflags	@""
	.align	4
.nv.constant0._Z20matrixMultiplicationPiS_S_i:
	.zero		924


//--------------------- SYMBOLS --------------------------

	.type		.nv.reservedSmem.offset0,@object
	.size		.nv.reservedSmem.offset0,0x4
	.type		.nv.reservedSmem.cap,@object
	.size		.nv.reservedSmem.cap,0x4
